	.headerflags	@"EF_CUDA_TEXMODE_UNIFIED EF_CUDA_64BIT_ADDRESS EF_CUDA_ACCELERATORS EF_CUDA_SM90 EF_CUDA_VIRTUAL_SM(EF_CUDA_SM90)"
	.elftype	@"ET_EXEC"


//--------------------- .nv.info                  --------------------------
	.section	.nv.info,"",@"SHT_CUDA_INFO"
	.align	4


	//----- nvinfo : EIATTR_REGCOUNT
	.align		4
        /*0000*/ 	.byte	0x04, 0x2f
        /*0002*/ 	.short	(.L_3 - .L_2)
	.align		4
.L_2:
        /*0004*/ 	.word	index@(triton_poi_fused__native_batch_norm_legit_no_training_convolution_relu_threshold_backward_1)
        /*0008*/ 	.word	0x00000017


	//----- nvinfo : EIATTR_MIN_STACK_SIZE
	.align		4
.L_3:
        /*000c*/ 	.byte	0x04, 0x12
        /*000e*/ 	.short	(.L_5 - .L_4)
	.align		4
.L_4:
        /*0010*/ 	.word	index@(triton_poi_fused__native_batch_norm_legit_no_training_convolution_relu_threshold_backward_1)
        /*0014*/ 	.word	0x00000000


	//----- nvinfo : EIATTR_FRAME_SIZE
	.align		4
.L_5:
        /*0018*/ 	.byte	0x04, 0x11
        /*001a*/ 	.short	(.L_7 - .L_6)
	.align		4
.L_6:
        /*001c*/ 	.word	index@(triton_poi_fused__native_batch_norm_legit_no_training_convolution_relu_threshold_backward_1)
        /*0020*/ 	.word	0x00000000


	//----- nvinfo : EIATTR_MIN_STACK_SIZE
	.align		4
.L_7:
        /*0024*/ 	.byte	0x04, 0x12
        /*0026*/ 	.short	(.L_9 - .L_8)
	.align		4
.L_8:
        /*0028*/ 	.word	index@(triton_poi_fused__native_batch_norm_legit_no_training_convolution_relu_threshold_backward_1)
        /*002c*/ 	.word	0x00000000
.L_9:


//--------------------- .nv.info.triton_poi_fused__native_batch_norm_legit_no_training_convolution_relu_threshold_backward_1 --------------------------
	.section	.nv.info.triton_poi_fused__native_batch_norm_legit_no_training_convolution_relu_threshold_backward_1,"",@"SHT_CUDA_INFO"
	.sectionflags	@""
	.align	4


	//----- nvinfo : EIATTR_CUDA_API_VERSION
	.align		4
        /*0000*/ 	.byte	0x04, 0x37
        /*0002*/ 	.short	(.L_11 - .L_10)
.L_10:
        /*0004*/ 	.word	0x0000007c


	//----- nvinfo : EIATTR_KPARAM_INFO
	.align		4
.L_11:
        /*0008*/ 	.byte	0x04, 0x17
        /*000a*/ 	.short	(.L_13 - .L_12)
.L_12:
        /*000c*/ 	.word	0x00000000
        /*0010*/ 	.short	0x0008
        /*0012*/ 	.short	0x0040
        /*0014*/ 	.byte	0x00, 0xf0, 0x11, 0x00


	//----- nvinfo : EIATTR_KPARAM_INFO
	.align		4
.L_13:
        /*0018*/ 	.byte	0x04, 0x17
        /*001a*/ 	.short	(.L_15 - .L_14)
.L_14:
        /*001c*/ 	.word	0x00000000
        /*0020*/ 	.short	0x0007
        /*0022*/ 	.short	0x0038
        /*0024*/ 	.byte	0x00, 0xf4, 0x21, 0x00


	//----- nvinfo : EIATTR_KPARAM_INFO
	.align		4
.L_15:
        /*0028*/ 	.byte	0x04, 0x17
        /*002a*/ 	.short	(.L_17 - .L_16)
.L_16:
        /*002c*/ 	.word	0x00000000
        /*0030*/ 	.short	0x0006
        /*0032*/ 	.short	0x0030
        /*0034*/ 	.byte	0x00, 0xf4, 0x21, 0x00


	//----- nvinfo : EIATTR_KPARAM_INFO
	.align		4
.L_17:
        /*0038*/ 	.byte	0x04, 0x17
        /*003a*/ 	.short	(.L_19 - .L_18)
.L_18:
        /*003c*/ 	.word	0x00000000
        /*0040*/ 	.short	0x0005
        /*0042*/ 	.short	0x0028
        /*0044*/ 	.byte	0x00, 0xf4, 0x21, 0x00


	//----- nvinfo : EIATTR_KPARAM_INFO
	.align		4
.L_19:
        /*0048*/ 	.byte	0x04, 0x17
        /*004a*/ 	.short	(.L_21 - .L_20)
.L_20:
        /*004c*/ 	.word	0x00000000
        /*0050*/ 	.short	0x0004
        /*0052*/ 	.short	0x0020
        /*0054*/ 	.byte	0x00, 0xf4, 0x21, 0x00


	//----- nvinfo : EIATTR_KPARAM_INFO
	.align		4
.L_21:
        /*0058*/ 	.byte	0x04, 0x17
        /*005a*/ 	.short	(.L_23 - .L_22)
.L_22:
        /*005c*/ 	.word	0x00000000
        /*0060*/ 	.short	0x0003
        /*0062*/ 	.short	0x0018
        /*0064*/ 	.byte	0x00, 0xf4, 0x21, 0x00


	//----- nvinfo : EIATTR_KPARAM_INFO
	.align		4
.L_23:
        /*0068*/ 	.byte	0x04, 0x17
        /*006a*/ 	.short	(.L_25 - .L_24)
.L_24:
        /*006c*/ 	.word	0x00000000
        /*0070*/ 	.short	0x0002
        /*0072*/ 	.short	0x0010
        /*0074*/ 	.byte	0x00, 0xf4, 0x21, 0x00


	//----- nvinfo : EIATTR_KPARAM_INFO
	.align		4
.L_25:
        /*0078*/ 	.byte	0x04, 0x17
        /*007a*/ 	.short	(.L_27 - .L_26)
.L_26:
        /*007c*/ 	.word	0x00000000
        /*0080*/ 	.short	0x0001
        /*0082*/ 	.short	0x0008
        /*0084*/ 	.byte	0x00, 0xf4, 0x21, 0x00


	//----- nvinfo : EIATTR_KPARAM_INFO
	.align		4
.L_27:
        /*0088*/ 	.byte	0x04, 0x17
        /*008a*/ 	.short	(.L_29 - .L_28)
.L_28:
        /*008c*/ 	.word	0x00000000
        /*0090*/ 	.short	0x0000
        /*0092*/ 	.short	0x0000
        /*0094*/ 	.byte	0x00, 0xf4, 0x21, 0x00


	//----- nvinfo : EIATTR_SPARSE_MMA_MASK
	.align		4
.L_29:
        /*0098*/ 	.byte	0x03, 0x50
        /*009a*/ 	.short	0x0000


	//----- nvinfo : EIATTR_MAXREG_COUNT
	.align		4
        /*009c*/ 	.byte	0x03, 0x1b
        /*009e*/ 	.short	0x00ff


	//----- nvinfo : EIATTR_EXIT_INSTR_OFFSETS
	.align		4
        /*00a0*/ 	.byte	0x04, 0x1c
        /*00a2*/ 	.short	(.L_31 - .L_30)


	//   ....[0]....
.L_30:
        /*00a4*/ 	.word	0x000003d0


	//   ....[1]....
        /*00a8*/ 	.word	0x000003f0


	//----- nvinfo : EIATTR_REQNTID
	.align		4
.L_31:
        /*00ac*/ 	.byte	0x04, 0x10
        /*00ae*/ 	.short	(.L_33 - .L_32)
.L_32:
        /*00b0*/ 	.word	0x00000080
        /*00b4*/ 	.word	0x00000001
        /*00b8*/ 	.word	0x00000001


	//----- nvinfo : EIATTR_CBANK_PARAM_SIZE
	.align		4
.L_33:
        /*00bc*/ 	.byte	0x03, 0x19
        /*00be*/ 	.short	0x0044


	//----- nvinfo : EIATTR_PARAM_CBANK
	.align		4
        /*00c0*/ 	.byte	0x04, 0x0a
        /*00c2*/ 	.short	(.L_35 - .L_34)
	.align		4
.L_34:
        /*00c4*/ 	.word	index@(.nv.constant0.triton_poi_fused__native_batch_norm_legit_no_training_convolution_relu_threshold_backward_1)
        /*00c8*/ 	.short	0x0210
        /*00ca*/ 	.short	0x0044


	//----- nvinfo : EIATTR_SW_WAR
	.align		4
.L_35:
        /*00cc*/ 	.byte	0x04, 0x36
        /*00ce*/ 	.short	(.L_37 - .L_36)
.L_36:
        /*00d0*/ 	.word	0x00000008
.L_37:


//--------------------- .nv.callgraph             --------------------------
	.section	.nv.callgraph,"",@"SHT_CUDA_CALLGRAPH"
	.align	4
	.sectionentsize	8
	.align		4
        /*0000*/ 	.word	0x00000000
	.align		4
        /*0004*/ 	.word	0xffffffff
	.align		4
        /*0008*/ 	.word	0x00000000
	.align		4
        /*000c*/ 	.word	0xfffffffe
	.align		4
        /*0010*/ 	.word	0x00000000
	.align		4
        /*0014*/ 	.word	0xfffffffd
	.align		4
        /*0018*/ 	.word	0x00000000
	.align		4
        /*001c*/ 	.word	0xfffffffc


//--------------------- .nv.constant4             --------------------------
	.section	.nv.constant4,"a",@progbits
	.align	8
	.align		8
.nv.constant4:
        /*0000*/ 	.dword	_$_str
	.align		8
        /*0008*/ 	.dword	_$_str_$_2


//--------------------- .text.triton_poi_fused__native_batch_norm_legit_no_training_convolution_relu_threshold_backward_1 --------------------------
	.section	.text.triton_poi_fused__native_batch_norm_legit_no_training_convolution_relu_threshold_backward_1,"ax",@progbits
	.align	128
        .global         triton_poi_fused__native_batch_norm_legit_no_training_convolution_relu_threshold_backward_1
        .type           triton_poi_fused__native_batch_norm_legit_no_training_convolution_relu_threshold_backward_1,@function
        .size           triton_poi_fused__native_batch_norm_legit_no_training_convolution_relu_threshold_backward_1,(.L_x_1 - triton_poi_fused__native_batch_norm_legit_no_training_convolution_relu_threshold_backward_1)
        .other          triton_poi_fused__native_batch_norm_legit_no_training_convolution_relu_threshold_backward_1,@"STO_CUDA_ENTRY STV_DEFAULT"
triton_poi_fused__native_batch_norm_legit_no_training_convolution_relu_threshold_backward_1:
.text.triton_poi_fused__native_batch_norm_legit_no_training_convolution_relu_threshold_backward_1:
[----:B------:R-:W0:Y:S01]  /*0000*/  LDC R1, c[0x0][0x28] ;  /* 0x00000a00ff017b82 */ /* 0x000e220000000800 */
[----:B------:R-:W1:Y:S07]  /*0010*/  S2R R0, SR_TID.X ;  /* 0x0000000000007919 */ /* 0x000e6e0000002100 */
[----:B------:R-:W2:Y:S01]  /*0020*/  LDC.64 R12, c[0x0][0x228] ;  /* 0x00008a00ff0c7b82 */ /* 0x000ea20000000a00 */
[----:B------:R-:W-:Y:S01]  /*0030*/  CS2R R4, SRZ ;  /* 0x0000000000047805 */ /* 0x000fe2000001ff00 */
[----:B------:R-:W-:Y:S01]  /*0040*/  ULDC.64 UR4, c[0x0][0x208] ;  /* 0x0000820000047ab9 */ /* 0x000fe20000000a00 */
[----:B------:R-:W3:Y:S05]  /*0050*/  S2R R3, SR_CTAID.X ;  /* 0x0000000000037919 */ /* 0x000eea0000002500 */
[----:B------:R-:W4:Y:S08]  /*0060*/  LDC.64 R10, c[0x0][0x218] ;  /* 0x00008600ff0a7b82 */ /* 0x000f300000000a00 */
[----:B------:R-:W5:Y:S08]  /*0070*/  LDC.64 R14, c[0x0][0x220] ;  /* 0x00008800ff0e7b82 */ /* 0x000f700000000a00 */
[----:B------:R-:W4:Y:S08]  /*0080*/  LDC.64 R16, c[0x0][0x230] ;  /* 0x00008c00ff107b82 */ /* 0x000f300000000a00 */
[----:B------:R-:W5:Y:S01]  /*0090*/  LDC.64 R6, c[0x0][0x238] ;  /* 0x00008e00ff067b82 */ /* 0x000f620000000a00 */
[----:B-1----:R-:W-:-:S02]  /*00a0*/  LOP3.LUT R0, R0, 0x7f, RZ, 0xc0, !PT ;  /* 0x0000007f00007812 */ /* 0x002fc400078ec0ff */
[----:B------:R-:W-:Y:S02]  /*00b0*/  CS2R R8, SRZ ;  /* 0x0000000000087805 */ /* 0x000fe4000001ff00 */
[----:B---3--:R-:W-:Y:S01]  /*00c0*/  SHF.R.S32.HI R2, RZ, 0x18, R3 ;  /* 0x00000018ff027819 */ /* 0x008fe20000011403 */
[----:B------:R-:W-:Y:S01]  /*00d0*/  ULDC.64 UR6, c[0x0][0x248] ;  /* 0x0000920000067ab9 */ /* 0x000fe20000000a00 */
[----:B------:R-:W-:Y:S02]  /*00e0*/  IMAD R0, R3, 0x80, R0 ;  /* 0x0000008003007824 */ /* 0x000fe400078e0200 */
[----:B------:R-:W-:-:S04]  /*00f0*/  SGXT R3, R2, 0x1 ;  /* 0x000000010203781a */ /* 0x000fc80000000200 */
[----:B------:R-:W-:Y:S02]  /*0100*/  LEA.HI R3, R3, R0, RZ, 0x4 ;  /* 0x0000000003037211 */ /* 0x000fe400078f20ff */
[----:B------:R-:W-:Y:S02]  /*0110*/  ISETP.GE.AND P0, PT, R0, 0x100, PT ;  /* 0x000001000000780c */ /* 0x000fe40003f06270 */
[----:B------:R-:W-:-:S04]  /*0120*/  SHF.R.S32.HI R3, RZ, 0x4, R3 ;  /* 0x00000004ff037819 */ /* 0x000fc80000011403 */
[----:B------:R-:W-:-:S04]  /*0130*/  LEA.HI R2, R3, R3, RZ, 0x2 ;  /* 0x0000000303027211 */ /* 0x000fc800078f10ff */
[----:B------:R-:W-:-:S05]  /*0140*/  LOP3.LUT R2, R2, 0xfffffffc, RZ, 0xc0, !PT ;  /* 0xfffffffc02027812 */ /* 0x000fca00078ec0ff */
[----:B------:R-:W-:Y:S02]  /*0150*/  IMAD.IADD R19, R3, 0x1, -R2 ;  /* 0x0000000103137824 */ /* 0x000fe400078e0a02 */
[----:B------:R-:W1:Y:S02]  /*0160*/  LDC.64 R2, c[0x0][0x210] ;  /* 0x00008400ff027b82 */ /* 0x000e640000000a00 */
[----:B--2---:R-:W-:-:S05]  /*0170*/  IMAD.WIDE R12, R19, 0x4, R12 ;  /* 0x00000004130c7825 */ /* 0x004fca00078e020c */
[----:B------:R5:W2:Y:S01]  /*0180*/  @!P0 LDG.E.EL R4, desc[UR4][R12.64] ;  /* 0x000000040c048981 */ /* 0x000aa2000c2e1900 */
[----:B----4-:R-:W-:-:S05]  /*0190*/  IMAD.WIDE R10, R19, 0x4, R10 ;  /* 0x00000004130a7825 */ /* 0x010fca00078e020a */
[----:B------:R3:W4:Y:S01]  /*01a0*/  @!P0 LDG.E.EL R8, desc[UR4][R10.64] ;  /* 0x000000040a088981 */ /* 0x000722000c2e1900 */
[----:B-----5:R-:W-:-:S04]  /*01b0*/  IMAD.WIDE R12, R19, 0x4, R14 ;  /* 0x00000004130c7825 */ /* 0x020fc800078e020e */
[----:B-1----:R-:W-:Y:S01]  /*01c0*/  IMAD.WIDE R2, R0, 0x4, R2 ;  /* 0x0000000400027825 */ /* 0x002fe200078e0202 */
[----:B------:R-:W5:Y:S04]  /*01d0*/  @!P0 LDG.E.EL R9, desc[UR4][R12.64] ;  /* 0x000000040c098981 */ /* 0x000f68000c2e1900 */
[----:B------:R-:W4:Y:S01]  /*01e0*/  @!P0 LDG.E R5, desc[UR4][R2.64] ;  /* 0x0000000402058981 */ /* 0x000f22000c1e1900 */
[----:B0-----:R-:W-:-:S04]  /*01f0*/  IMAD.WIDE R14, R19, 0x4, R16 ;  /* 0x00000004130e7825 */ /* 0x001fc800078e0210 */
[----:B------:R-:W-:Y:S01]  /*0200*/  IMAD.WIDE R16, R19, 0x4, R6 ;  /* 0x0000000413107825 */ /* 0x000fe200078e0206 */
[----:B------:R-:W-:Y:S01]  /*0210*/  CS2R R18, SRZ ;  /* 0x0000000000127805 */ /* 0x000fe2000001ff00 */
[----:B------:R-:W0:Y:S05]  /*0220*/  LDC.64 R6, c[0x0][0x240] ;  /* 0x00009000ff067b82 */ /* 0x000e2a0000000a00 */
[----:B------:R-:W5:Y:S04]  /*0230*/  @!P0 LDG.E.EL R18, desc[UR4][R14.64] ;  /* 0x000000040e128981 */ /* 0x000f68000c2e1900 */
[----:B------:R-:W5:Y:S01]  /*0240*/  @!P0 LDG.E.EL R19, desc[UR4][R16.64] ;  /* 0x0000000410138981 */ /* 0x000f62000c2e1900 */
[----:B---3--:R-:W-:-:S02]  /*0250*/  IMAD.MOV.U32 R11, RZ, RZ, 0x3e800000 ;  /* 0x3e800000ff0b7424 */ /* 0x008fc400078e00ff */
[----:B0-----:R-:W-:-:S04]  /*0260*/  IMAD.WIDE R6, R0, 0x4, R6 ;  /* 0x0000000400067825 */ /* 0x001fc800078e0206 */
[----:B--2---:R-:W-:-:S04]  /*0270*/  FADD R4, R4, 9.9999997473787516356e-06 ;  /* 0x3727c5ac04047421 */ /* 0x004fc80000000000 */
[----:B------:R-:W0:Y:S02]  /*0280*/  MUFU.SQRT R20, R4 ;  /* 0x0000000400147308 */ /* 0x000e240000002000 */
[C---:B0-----:R-:W-:Y:S02]  /*0290*/  FSETP.GT.AND P1, PT, R20.reuse, 8.50705917302346158658e+37, PT ;  /* 0x7e8000001400780b */ /* 0x041fe40003f24000 */
[----:B------:R-:W-:-:S11]  /*02a0*/  FSETP.GEU.AND P2, PT, R20, 1.175494350822287508e-38, PT ;  /* 0x008000001400780b */ /* 0x000fd60003f4e000 */
[----:B------:R-:W-:-:S04]  /*02b0*/  @P1 FMUL R20, R20, 0.25 ;  /* 0x3e80000014141820 */ /* 0x000fc80000400000 */
[----:B------:R-:W-:-:S06]  /*02c0*/  @!P2 FMUL R20, R20, 16777216 ;  /* 0x4b8000001414a820 */ /* 0x000fcc0000400000 */
[----:B------:R-:W0:Y:S01]  /*02d0*/  MUFU.RCP R20, R20 ;  /* 0x0000001400147308 */ /* 0x000e220000001000 */
[----:B------:R-:W-:Y:S01]  /*02e0*/  FSEL R11, R11, 1, P1 ;  /* 0x3f8000000b0b7808 */ /* 0x000fe20000800000 */
[----:B----4-:R-:W-:-:S04]  /*02f0*/  FADD R8, R8, R5 ;  /* 0x0000000508087221 */ /* 0x010fc80000000000 */
[----:B------:R-:W-:Y:S01]  /*0300*/  @!P2 FMUL R11, R11, 16777216 ;  /* 0x4b8000000b0ba820 */ /* 0x000fe20000400000 */
[----:B-----5:R-:W-:-:S03]  /*0310*/  FADD R9, R8, -R9 ;  /* 0x8000000908097221 */ /* 0x020fc60000000000 */
[----:B0-----:R-:W-:-:S04]  /*0320*/  FMUL R4, R20, R11 ;  /* 0x0000000b14047220 */ /* 0x001fc80000400000 */
[----:B------:R-:W-:-:S04]  /*0330*/  FMUL R4, R9, R4 ;  /* 0x0000000409047220 */ /* 0x000fc80000400000 */
[----:B------:R-:W-:-:S05]  /*0340*/  FFMA R4, R4, R18, R19 ;  /* 0x0000001204047223 */ /* 0x000fca0000000013 */
[----:B------:R-:W-:-:S04]  /*0350*/  FSETP.GEU.AND P1, PT, R4, RZ, PT ;  /* 0x000000ff0400720b */ /* 0x000fc80003f2e000 */
[----:B------:R-:W-:Y:S02]  /*0360*/  FSEL R9, R4, RZ, P1 ;  /* 0x000000ff04097208 */ /* 0x000fe40000800000 */
[----:B------:R-:W-:Y:S01]  /*0370*/  IADD3 R4, P1, R0, UR6, RZ ;  /* 0x0000000600047c10 */ /* 0x000fe2000ff3e0ff */
[----:B------:R0:W-:Y:S01]  /*0380*/  @!P0 STG.E desc[UR4][R2.64], R8 ;  /* 0x0000000802008986 */ /* 0x0001e2000c101904 */
[----:B------:R-:W-:Y:S02]  /*0390*/  FSETP.GTU.AND P2, PT, R9, RZ, PT ;  /* 0x000000ff0900720b */ /* 0x000fe40003f4c000 */
[----:B------:R-:W-:Y:S01]  /*03a0*/  LEA.HI.X.SX32 R5, R0, UR7, 0x1, P1 ;  /* 0x0000000700057c11 */ /* 0x000fe200088f0eff */
[----:B------:R0:W-:Y:S01]  /*03b0*/  @!P0 STG.E desc[UR4][R6.64], R9 ;  /* 0x0000000906008986 */ /* 0x0001e2000c101904 */
[----:B------:R-:W-:Y:S01]  /*03c0*/  SEL R11, RZ, 0x1, P2 ;  /* 0x00000001ff0b7807 */ /* 0x000fe20001000000 */
[----:B0-----:R-:W-:Y:S08]  /*03d0*/  @P0 EXIT ;  /* 0x000000000000094d */ /* 0x001ff00003800000 */
[----:B------:R-:W-:Y:S01]  /*03e0*/  STG.E.U8 desc[UR4][R4.64], R11 ;  /* 0x0000000b04007986 */ /* 0x000fe2000c101104 */
[----:B------:R-:W-:Y:S05]  /*03f0*/  EXIT ;  /* 0x000000000000794d */ /* 0x000fea0003800000 */
.L_x_0:
[----:B------:R-:W-:-:S00]  /*0400*/  BRA `(.L_x_0) ;  /* 0xfffffffc00fc7947 */ /* 0x000fc0000383ffff */
[----:B------:R-:W-:-:S00]  /*0410*/  NOP ;  /* 0x0000000000007918 */ /* 0x000fc00000000000 */
        /* <DEDUP_REMOVED lines=14> */
.L_x_1:


//--------------------- .nv.global.init           --------------------------
	.section	.nv.global.init,"aw",@progbits
.nv.global.init:
	.type		_$_str,@object
	.size		_$_str,(_$_str_$_2 - _$_str)
_$_str:
        /*0000*/ 	.byte	0x5f, 0x5f, 0x43, 0x55, 0x44, 0x41, 0x5f, 0x46, 0x54, 0x5a, 0x00
	.type		_$_str_$_2,@object
	.size		_$_str_$_2,(.L_1 - _$_str_$_2)
_$_str_$_2:
        /*000b*/ 	.byte	0x5f, 0x5f, 0x43, 0x55, 0x44, 0x41, 0x5f, 0x50, 0x52, 0x45, 0x43, 0x5f, 0x53, 0x51, 0x52, 0x54
        /*001b*/ 	.byte	0x00
.L_1:


//--------------------- .nv.constant0.triton_poi_fused__native_batch_norm_legit_no_training_convolution_relu_threshold_backward_1 --------------------------
	.section	.nv.constant0.triton_poi_fused__native_batch_norm_legit_no_training_convolution_relu_threshold_backward_1,"a",@progbits
	.sectionflags	@""
	.align	4
.nv.constant0.triton_poi_fused__native_batch_norm_legit_no_training_convolution_relu_threshold_backward_1:
	.zero		596
